//
// Generated by NVIDIA NVVM Compiler
//
// Compiler Build ID: CL-36424714
// Cuda compilation tools, release 13.0, V13.0.88
// Based on NVVM 20.0.0
//

.version 9.0
.target sm_100
.address_size 64

	// .globl	_Z15cuda_NDFT_gpu_2PKdS0_S0_PdS1_ii
.func  (.param .align 16 .b8 func_retval0[16]) __internal_trig_reduction_slowpathd
(
	.param .b64 __internal_trig_reduction_slowpathd_param_0
)
;
.global .align 8 .b8 __cudart_i2opi_d[144] = {8, 93, 141, 31, 177, 95, 251, 107, 234, 146, 82, 138, 247, 57, 7, 61, 123, 241, 229, 235, 199, 186, 39, 117, 45, 234, 95, 158, 102, 63, 70, 79, 183, 9, 203, 39, 207, 126, 54, 109, 31, 109, 10, 90, 139, 17, 47, 239, 15, 152, 5, 222, 255, 151, 248, 31, 59, 40, 249, 189, 139, 95, 132, 156, 244, 57, 83, 131, 57, 214, 145, 57, 65, 126, 95, 180, 38, 112, 156, 233, 132, 68, 187, 46, 245, 53, 130, 232, 62, 167, 41, 177, 28, 235, 29, 254, 28, 146, 209, 9, 234, 46, 73, 6, 224, 210, 77, 66, 58, 110, 36, 183, 97, 197, 187, 222, 171, 99, 81, 254, 65, 144, 67, 60, 153, 149, 98, 219, 192, 221, 52, 245, 209, 87, 39, 252, 41, 21, 68, 78, 110, 131, 249, 162};
.global .align 16 .b8 __cudart_sin_cos_coeffs[128] = {70, 210, 176, 44, 241, 229, 90, 190, 146, 227, 172, 105, 227, 29, 199, 62, 161, 98, 219, 25, 160, 1, 42, 191, 24, 8, 17, 17, 17, 17, 129, 63, 84, 85, 85, 85, 85, 85, 197, 191, 0, 0, 0, 0, 0, 0, 0, 0, 0, 0, 0, 0, 0, 0, 0, 0, 100, 129, 253, 32, 131, 255, 168, 189, 40, 133, 239, 193, 167, 238, 33, 62, 217, 230, 6, 142, 79, 126, 146, 190, 233, 188, 221, 25, 160, 1, 250, 62, 71, 93, 193, 22, 108, 193, 86, 191, 81, 85, 85, 85, 85, 85, 165, 63, 0, 0, 0, 0, 0, 0, 224, 191, 0, 0, 0, 0, 0, 0, 240, 63};

.visible .entry _Z15cuda_NDFT_gpu_2PKdS0_S0_PdS1_ii(
	.param .u64 .ptr .align 1 _Z15cuda_NDFT_gpu_2PKdS0_S0_PdS1_ii_param_0,
	.param .u64 .ptr .align 1 _Z15cuda_NDFT_gpu_2PKdS0_S0_PdS1_ii_param_1,
	.param .u64 .ptr .align 1 _Z15cuda_NDFT_gpu_2PKdS0_S0_PdS1_ii_param_2,
	.param .u64 .ptr .align 1 _Z15cuda_NDFT_gpu_2PKdS0_S0_PdS1_ii_param_3,
	.param .u64 .ptr .align 1 _Z15cuda_NDFT_gpu_2PKdS0_S0_PdS1_ii_param_4,
	.param .u32 _Z15cuda_NDFT_gpu_2PKdS0_S0_PdS1_ii_param_5,
	.param .u32 _Z15cuda_NDFT_gpu_2PKdS0_S0_PdS1_ii_param_6
)
{
	.reg .pred 	%p<10>;
	.reg .b32 	%r<28>;
	.reg .b64 	%rd<28>;
	.reg .b64 	%fd<79>;

	ld.param.u64 	%rd4, [_Z15cuda_NDFT_gpu_2PKdS0_S0_PdS1_ii_param_0];
	ld.param.u64 	%rd5, [_Z15cuda_NDFT_gpu_2PKdS0_S0_PdS1_ii_param_1];
	ld.param.u64 	%rd6, [_Z15cuda_NDFT_gpu_2PKdS0_S0_PdS1_ii_param_2];
	ld.param.u64 	%rd7, [_Z15cuda_NDFT_gpu_2PKdS0_S0_PdS1_ii_param_3];
	ld.param.u64 	%rd8, [_Z15cuda_NDFT_gpu_2PKdS0_S0_PdS1_ii_param_4];
	ld.param.u32 	%r10, [_Z15cuda_NDFT_gpu_2PKdS0_S0_PdS1_ii_param_5];
	ld.param.u32 	%r11, [_Z15cuda_NDFT_gpu_2PKdS0_S0_PdS1_ii_param_6];
	mov.u32 	%r12, %ctaid.x;
	mov.u32 	%r13, %ntid.x;
	mov.u32 	%r14, %tid.x;
	mad.lo.s32 	%r1, %r12, %r13, %r14;
	setp.ge.s32 	%p1, %r1, %r11;
	@%p1 bra 	$L__BB0_11;
	cvta.to.global.u64 	%rd9, %rd5;
	cvta.to.global.u64 	%rd10, %rd6;
	cvta.to.global.u64 	%rd11, %rd4;
	mul.wide.s32 	%rd12, %r1, 8;
	add.s64 	%rd1, %rd9, %rd12;
	ld.global.f64 	%fd1, [%rd1];
	mul.wide.s32 	%rd13, %r10, 8;
	add.s64 	%rd2, %rd10, %rd13;
	ld.global.f64 	%fd16, [%rd2];
	mul.f64 	%fd17, %fd16, 0dC01921FB54442D18;
	add.s64 	%rd3, %rd11, %rd12;
	ld.global.f64 	%fd18, [%rd3];
	mul.f64 	%fd2, %fd17, %fd18;
	abs.f64 	%fd3, %fd2;
	setp.neu.f64 	%p2, %fd3, 0d7FF0000000000000;
	@%p2 bra 	$L__BB0_3;
	mov.f64 	%fd24, 0d0000000000000000;
	mul.rn.f64 	%fd77, %fd2, %fd24;
	mov.b32 	%r26, 1;
	bra.uni 	$L__BB0_6;
$L__BB0_3:
	mul.f64 	%fd19, %fd2, 0d3FE45F306DC9C883;
	cvt.rni.s32.f64 	%r25, %fd19;
	cvt.rn.f64.s32 	%fd20, %r25;
	fma.rn.f64 	%fd21, %fd20, 0dBFF921FB54442D18, %fd2;
	fma.rn.f64 	%fd22, %fd20, 0dBC91A62633145C00, %fd21;
	fma.rn.f64 	%fd77, %fd20, 0dB97B839A252049C0, %fd22;
	setp.ltu.f64 	%p3, %fd3, 0d41E0000000000000;
	@%p3 bra 	$L__BB0_5;
	{ // callseq 0, 0
	.param .b64 param0;
	st.param.f64 	[param0], %fd2;
	.param .align 16 .b8 retval0[16];
	call.uni (retval0), 
	__internal_trig_reduction_slowpathd, 
	(
	param0
	);
	ld.param.f64 	%fd77, [retval0];
	ld.param.b32 	%r25, [retval0+8];
	} // callseq 0
$L__BB0_5:
	add.s32 	%r26, %r25, 1;
$L__BB0_6:
	shl.b32 	%r17, %r26, 6;
	cvt.u64.u32 	%rd14, %r17;
	and.b64  	%rd15, %rd14, 64;
	mov.u64 	%rd16, __cudart_sin_cos_coeffs;
	add.s64 	%rd17, %rd16, %rd15;
	mul.rn.f64 	%fd25, %fd77, %fd77;
	and.b32  	%r18, %r26, 1;
	setp.eq.b32 	%p4, %r18, 1;
	selp.f64 	%fd26, 0dBDA8FF8320FD8164, 0d3DE5DB65F9785EBA, %p4;
	ld.global.nc.v2.f64 	{%fd27, %fd28}, [%rd17];
	fma.rn.f64 	%fd29, %fd26, %fd25, %fd27;
	fma.rn.f64 	%fd30, %fd29, %fd25, %fd28;
	ld.global.nc.v2.f64 	{%fd31, %fd32}, [%rd17+16];
	fma.rn.f64 	%fd33, %fd30, %fd25, %fd31;
	fma.rn.f64 	%fd34, %fd33, %fd25, %fd32;
	ld.global.nc.v2.f64 	{%fd35, %fd36}, [%rd17+32];
	fma.rn.f64 	%fd37, %fd34, %fd25, %fd35;
	fma.rn.f64 	%fd38, %fd37, %fd25, %fd36;
	fma.rn.f64 	%fd39, %fd38, %fd77, %fd77;
	fma.rn.f64 	%fd40, %fd38, %fd25, 0d3FF0000000000000;
	selp.f64 	%fd41, %fd40, %fd39, %p4;
	and.b32  	%r19, %r26, 2;
	setp.eq.s32 	%p5, %r19, 0;
	mov.f64 	%fd42, 0d0000000000000000;
	sub.f64 	%fd43, %fd42, %fd41;
	selp.f64 	%fd44, %fd41, %fd43, %p5;
	mul.f64 	%fd45, %fd1, %fd44;
	cvta.to.global.u64 	%rd18, %rd7;
	add.s64 	%rd20, %rd18, %rd12;
	st.global.f64 	[%rd20], %fd45;
	ld.global.f64 	%fd9, [%rd1];
	ld.global.f64 	%fd46, [%rd2];
	mul.f64 	%fd47, %fd46, 0dC01921FB54442D18;
	ld.global.f64 	%fd48, [%rd3];
	mul.f64 	%fd10, %fd47, %fd48;
	abs.f64 	%fd11, %fd10;
	setp.neu.f64 	%p6, %fd11, 0d7FF0000000000000;
	@%p6 bra 	$L__BB0_8;
	mov.f64 	%fd54, 0d0000000000000000;
	mul.rn.f64 	%fd78, %fd10, %fd54;
	mov.b32 	%r27, 0;
	bra.uni 	$L__BB0_10;
$L__BB0_8:
	mul.f64 	%fd49, %fd10, 0d3FE45F306DC9C883;
	cvt.rni.s32.f64 	%r27, %fd49;
	cvt.rn.f64.s32 	%fd50, %r27;
	fma.rn.f64 	%fd51, %fd50, 0dBFF921FB54442D18, %fd10;
	fma.rn.f64 	%fd52, %fd50, 0dBC91A62633145C00, %fd51;
	fma.rn.f64 	%fd78, %fd50, 0dB97B839A252049C0, %fd52;
	setp.ltu.f64 	%p7, %fd11, 0d41E0000000000000;
	@%p7 bra 	$L__BB0_10;
	{ // callseq 1, 0
	.param .b64 param0;
	st.param.f64 	[param0], %fd10;
	.param .align 16 .b8 retval0[16];
	call.uni (retval0), 
	__internal_trig_reduction_slowpathd, 
	(
	param0
	);
	ld.param.f64 	%fd78, [retval0];
	ld.param.b32 	%r27, [retval0+8];
	} // callseq 1
$L__BB0_10:
	shl.b32 	%r22, %r27, 6;
	cvt.u64.u32 	%rd21, %r22;
	and.b64  	%rd22, %rd21, 64;
	add.s64 	%rd24, %rd16, %rd22;
	mul.rn.f64 	%fd55, %fd78, %fd78;
	and.b32  	%r23, %r27, 1;
	setp.eq.b32 	%p8, %r23, 1;
	selp.f64 	%fd56, 0dBDA8FF8320FD8164, 0d3DE5DB65F9785EBA, %p8;
	ld.global.nc.v2.f64 	{%fd57, %fd58}, [%rd24];
	fma.rn.f64 	%fd59, %fd56, %fd55, %fd57;
	fma.rn.f64 	%fd60, %fd59, %fd55, %fd58;
	ld.global.nc.v2.f64 	{%fd61, %fd62}, [%rd24+16];
	fma.rn.f64 	%fd63, %fd60, %fd55, %fd61;
	fma.rn.f64 	%fd64, %fd63, %fd55, %fd62;
	ld.global.nc.v2.f64 	{%fd65, %fd66}, [%rd24+32];
	fma.rn.f64 	%fd67, %fd64, %fd55, %fd65;
	fma.rn.f64 	%fd68, %fd67, %fd55, %fd66;
	fma.rn.f64 	%fd69, %fd68, %fd78, %fd78;
	fma.rn.f64 	%fd70, %fd68, %fd55, 0d3FF0000000000000;
	selp.f64 	%fd71, %fd70, %fd69, %p8;
	and.b32  	%r24, %r27, 2;
	setp.eq.s32 	%p9, %r24, 0;
	mov.f64 	%fd72, 0d0000000000000000;
	sub.f64 	%fd73, %fd72, %fd71;
	selp.f64 	%fd74, %fd71, %fd73, %p9;
	mul.f64 	%fd75, %fd9, %fd74;
	cvta.to.global.u64 	%rd25, %rd8;
	add.s64 	%rd27, %rd25, %rd12;
	st.global.f64 	[%rd27], %fd75;
$L__BB0_11:
	ret;

}
.func  (.param .align 16 .b8 func_retval0[16]) __internal_trig_reduction_slowpathd(
	.param .b64 __internal_trig_reduction_slowpathd_param_0
)
{
	.local .align 8 .b8 	__local_depot1[40];
	.reg .b64 	%SP;
	.reg .b64 	%SPL;
	.reg .pred 	%p<10>;
	.reg .b32 	%r<47>;
	.reg .b64 	%rd<74>;
	.reg .b64 	%fd<5>;

	mov.u64 	%SPL, __local_depot1;
	ld.param.f64 	%fd4, [__internal_trig_reduction_slowpathd_param_0];
	add.u64 	%rd1, %SPL, 0;
	{
	.reg .b32 %temp; 
	mov.b64 	{%temp, %r1}, %fd4;
	}
	shr.u32 	%r2, %r1, 20;
	and.b32  	%r3, %r2, 2047;
	setp.eq.s32 	%p1, %r3, 2047;
	mov.b32 	%r46, 0;
	@%p1 bra 	$L__BB1_9;
	add.s32 	%r20, %r3, -1024;
	mov.b64 	%rd20, %fd4;
	shl.b64 	%rd2, %rd20, 11;
	shr.u32 	%r4, %r20, 6;
	sub.s32 	%r45, 15, %r4;
	sub.s32 	%r21, 19, %r4;
	setp.lt.u32 	%p2, %r20, 128;
	selp.b32 	%r6, 18, %r21, %p2;
	setp.ge.s32 	%p3, %r45, %r6;
	mov.b64 	%rd70, 0;
	@%p3 bra 	$L__BB1_4;
	add.s32 	%r23, %r6, %r4;
	neg.s32 	%r43, %r23;
	or.b64  	%rd3, %rd2, -9223372036854775808;
	mov.b64 	%rd70, 0;
	mov.b32 	%r42, 0;
	mov.u64 	%rd25, __cudart_i2opi_d;
	mov.u32 	%r44, %r45;
$L__BB1_3:
	.pragma "nounroll";
	mul.wide.s32 	%rd22, %r42, 8;
	add.s64 	%rd23, %rd1, %rd22;
	mul.wide.s32 	%rd24, %r44, 8;
	add.s64 	%rd26, %rd25, %rd24;
	ld.global.nc.u64 	%rd27, [%rd26];
	{
	.reg .u32 %r0, %r1, %r2, %r3, %alo, %ahi, %blo, %bhi, %clo, %chi;
	mov.b64 	{%alo,%ahi}, %rd27;
	mov.b64 	{%blo,%bhi}, %rd3;
	mov.b64 	{%clo,%chi}, %rd70;
	mad.lo.cc.u32 	%r0, %alo, %blo, %clo;
	madc.hi.cc.u32 	%r1, %alo, %blo, %chi;
	madc.hi.u32 	%r2, %alo, %bhi, 0;
	mad.lo.cc.u32 	%r1, %alo, %bhi, %r1;
	madc.hi.cc.u32 	%r2, %ahi, %blo, %r2;
	madc.hi.u32 	%r3, %ahi, %bhi, 0;
	mad.lo.cc.u32 	%r1, %ahi, %blo, %r1;
	madc.lo.cc.u32 	%r2, %ahi, %bhi, %r2;
	addc.u32 	%r3, %r3, 0;
	mov.b64 	%rd28, {%r0,%r1};
	mov.b64 	%rd70, {%r2,%r3};
	}
	st.local.u64 	[%rd23], %rd28;
	add.s32 	%r44, %r44, 1;
	add.s32 	%r43, %r43, 1;
	add.s32 	%r42, %r42, 1;
	setp.ne.s32 	%p4, %r43, -15;
	mov.u32 	%r45, %r6;
	@%p4 bra 	$L__BB1_3;
$L__BB1_4:
	cvt.s64.s32 	%rd29, %r45;
	cvt.u64.u32 	%rd30, %r4;
	add.s64 	%rd31, %rd30, %rd29;
	shl.b64 	%rd32, %rd31, 3;
	add.s64 	%rd33, %rd1, %rd32;
	st.local.u64 	[%rd33+-120], %rd70;
	and.b32  	%r15, %r2, 63;
	ld.local.u64 	%rd72, [%rd1+16];
	ld.local.u64 	%rd71, [%rd1+24];
	setp.eq.s32 	%p5, %r15, 0;
	@%p5 bra 	$L__BB1_6;
	shl.b64 	%rd34, %rd71, %r15;
	shr.u64 	%rd35, %rd72, 1;
	xor.b32  	%r24, %r15, 63;
	shr.u64 	%rd36, %rd35, %r24;
	or.b64  	%rd71, %rd34, %rd36;
	ld.local.u64 	%rd37, [%rd1+8];
	shl.b64 	%rd38, %rd72, %r15;
	shr.u64 	%rd39, %rd37, 1;
	shr.u64 	%rd40, %rd39, %r24;
	or.b64  	%rd72, %rd38, %rd40;
$L__BB1_6:
	and.b32  	%r25, %r1, -2147483648;
	shr.u64 	%rd41, %rd71, 62;
	cvt.u32.u64 	%r26, %rd41;
	mov.b64 	{%r27, %r28}, %rd71;
	mov.b64 	{%r29, %r30}, %rd72;
	shf.l.wrap.b32 	%r31, %r30, %r27, 2;
	shf.l.wrap.b32 	%r32, %r27, %r28, 2;
	mov.b64 	%rd42, {%r31, %r32};
	shl.b64 	%rd43, %rd72, 2;
	shr.u64 	%rd44, %rd42, 63;
	cvt.u32.u64 	%r33, %rd44;
	add.s32 	%r34, %r33, %r26;
	setp.eq.s32 	%p6, %r25, 0;
	neg.s32 	%r35, %r34;
	selp.b32 	%r46, %r34, %r35, %p6;
	setp.gt.s64 	%p7, %rd42, -1;
	mov.b64 	%rd45, 0;
	{
	.reg .u32 %r0, %r1, %r2, %r3, %a0, %a1, %a2, %a3, %b0, %b1, %b2, %b3;
	mov.b64 	{%a0,%a1}, %rd45;
	mov.b64 	{%a2,%a3}, %rd45;
	mov.b64 	{%b0,%b1}, %rd43;
	mov.b64 	{%b2,%b3}, %rd42;
	sub.cc.u32 	%r0, %a0, %b0;
	subc.cc.u32 	%r1, %a1, %b1;
	subc.cc.u32 	%r2, %a2, %b2;
	subc.u32 	%r3, %a3, %b3;
	mov.b64 	%rd46, {%r0,%r1};
	mov.b64 	%rd47, {%r2,%r3};
	}
	xor.b32  	%r36, %r25, -2147483648;
	selp.b64 	%rd73, %rd42, %rd47, %p7;
	selp.b64 	%rd14, %rd43, %rd46, %p7;
	selp.b32 	%r17, %r25, %r36, %p7;
	clz.b64 	%r37, %rd73;
	cvt.u64.u32 	%rd15, %r37;
	setp.eq.s32 	%p8, %r37, 0;
	@%p8 bra 	$L__BB1_8;
	cvt.u32.u64 	%r38, %rd15;
	and.b32  	%r39, %r38, 63;
	shl.b64 	%rd48, %rd73, %r39;
	shr.u64 	%rd49, %rd14, 1;
	not.b32 	%r40, %r38;
	and.b32  	%r41, %r40, 63;
	shr.u64 	%rd50, %rd49, %r41;
	or.b64  	%rd73, %rd48, %rd50;
$L__BB1_8:
	mov.b64 	%rd51, -3958705157555305931;
	{
	.reg .u32 %r0, %r1, %r2, %r3, %alo, %ahi, %blo, %bhi;
	mov.b64 	{%alo,%ahi}, %rd73;
	mov.b64 	{%blo,%bhi}, %rd51;
	mul.lo.u32 	%r0, %alo, %blo;
	mul.hi.u32 	%r1, %alo, %blo;
	mad.lo.cc.u32 	%r1, %alo, %bhi, %r1;
	madc.hi.u32 	%r2, %alo, %bhi, 0;
	mad.lo.cc.u32 	%r1, %ahi, %blo, %r1;
	madc.hi.cc.u32 	%r2, %ahi, %blo, %r2;
	madc.hi.u32 	%r3, %ahi, %bhi, 0;
	mad.lo.cc.u32 	%r2, %ahi, %bhi, %r2;
	addc.u32 	%r3, %r3, 0;
	mov.b64 	%rd52, {%r0,%r1};
	mov.b64 	%rd53, {%r2,%r3};
	}
	setp.gt.s64 	%p9, %rd53, 0;
	{
	.reg .u32 %r0, %r1, %r2, %r3, %a0, %a1, %a2, %a3, %b0, %b1, %b2, %b3;
	mov.b64 	{%a0,%a1}, %rd52;
	mov.b64 	{%a2,%a3}, %rd53;
	mov.b64 	{%b0,%b1}, %rd52;
	mov.b64 	{%b2,%b3}, %rd53;
	add.cc.u32 	%r0, %a0, %b0;
	addc.cc.u32 	%r1, %a1, %b1;
	addc.cc.u32 	%r2, %a2, %b2;
	addc.u32 	%r3, %a3, %b3;
	mov.b64 	%rd54, {%r0,%r1};
	mov.b64 	%rd55, {%r2,%r3};
	}
	selp.b64 	%rd56, %rd55, %rd53, %p9;
	selp.s64 	%rd57, -1, 0, %p9;
	sub.s64 	%rd58, %rd57, %rd15;
	cvt.u64.u32 	%rd59, %r17;
	shl.b64 	%rd60, %rd59, 32;
	add.s64 	%rd61, %rd56, 1;
	shr.u64 	%rd62, %rd61, 10;
	add.s64 	%rd63, %rd62, 1;
	shr.u64 	%rd64, %rd63, 1;
	shl.b64 	%rd65, %rd58, 52;
	add.s64 	%rd66, %rd65, %rd64;
	add.s64 	%rd67, %rd66, 4602678819172646912;
	or.b64  	%rd68, %rd67, %rd60;
	mov.b64 	%fd4, %rd68;
$L__BB1_9:
	st.param.f64 	[func_retval0], %fd4;
	st.param.b32 	[func_retval0+8], %r46;
	ret;

}


// ===== COMPILED SASS (sm_100) =====

	.target	sm_100

	.elftype	@"ET_EXEC"


//--------------------- .note.nv.tkinfo           --------------------------
	.section	.note.nv.tkinfo,"",@"SHT_NOTE"
	.sectionflags	@"SHF_NOTE_NV_TKINFO"
	.tkinfo
        /*0018*/ 	.word	0x00000002
        /*0030*/ 	.string	""
        /*0030*/ 	.string	"ptxas"
        /*0030*/ 	.string	"Cuda compilation tools, release 13.0, V13.0.88"
        /*0030*/ 	.string	"Build cuda_13.0.r13.0/compiler.36424714_0"
        /*0030*/ 	.string	"-arch sm_100 -m 64 "



//--------------------- .note.nv.cuinfo           --------------------------
	.section	.note.nv.cuinfo,"",@"SHT_NOTE"
	.sectionflags	@"SHF_NOTE_NV_CUINFO"
        /*0018*/ 	.short	0x0002
        /*001a*/ 	.short	0x0064
        /*001c*/ 	.short	0x0082
	.zero		2


//--------------------- .nv.info                  --------------------------
	.section	.nv.info,"",@"SHT_CUDA_INFO"
	.align	4


	//----- nvinfo : EIATTR_REGCOUNT
	.align		4
        /*0000*/ 	.byte	0x04, 0x2f
        /*0002*/ 	.short	(.L_3 - .L_2)
	.align		4
.L_2:
        /*0004*/ 	.word	index@(_Z15cuda_NDFT_gpu_2PKdS0_S0_PdS1_ii)
        /*0008*/ 	.word	0x0000001f


	//----- nvinfo : EIATTR_FRAME_SIZE
	.align		4
.L_3:
        /*000c*/ 	.byte	0x04, 0x11
        /*000e*/ 	.short	(.L_5 - .L_4)
	.align		4
.L_4:
        /*0010*/ 	.word	index@($_Z15cuda_NDFT_gpu_2PKdS0_S0_PdS1_ii$__internal_trig_reduction_slowpathd)
        /*0014*/ 	.word	0x00000028


	//----- nvinfo : EIATTR_FRAME_SIZE
	.align		4
.L_5:
        /*0018*/ 	.byte	0x04, 0x11
        /*001a*/ 	.short	(.L_7 - .L_6)
	.align		4
.L_6:
        /*001c*/ 	.word	index@(_Z15cuda_NDFT_gpu_2PKdS0_S0_PdS1_ii)
        /*0020*/ 	.word	0x00000028


	//----- nvinfo : EIATTR_MIN_STACK_SIZE
	.align		4
.L_7:
        /*0024*/ 	.byte	0x04, 0x12
        /*0026*/ 	.short	(.L_9 - .L_8)
	.align		4
.L_8:
        /*0028*/ 	.word	index@(_Z15cuda_NDFT_gpu_2PKdS0_S0_PdS1_ii)
        /*002c*/ 	.word	0x00000028
.L_9:


//--------------------- .nv.compat                --------------------------
	.section	.nv.compat,"",@"SHT_CUDA_COMPAT_INFO"
	.align	4
        /*0000*/ 	.byte	0x02, 0x09, 0x00, 0x00, 0x02, 0x02, 0x01, 0x00, 0x02, 0x05, 0x05, 0x00, 0x03, 0x07, 0x01, 0x01
        /*0010*/ 	.byte	0x02, 0x03, 0x00, 0x00, 0x02, 0x06, 0x01, 0x00, 0x04, 0x0b, 0x08, 0x00, 0x01, 0x00, 0x00, 0x00
        /*0020*/ 	.byte	0x00, 0x00, 0x00, 0x00


//--------------------- .nv.info._Z15cuda_NDFT_gpu_2PKdS0_S0_PdS1_ii --------------------------
	.section	.nv.info._Z15cuda_NDFT_gpu_2PKdS0_S0_PdS1_ii,"",@"SHT_CUDA_INFO"
	.sectionflags	@""
	.align	4


	//----- nvinfo : EIATTR_CUDA_API_VERSION
	.align		4
        /*0000*/ 	.byte	0x04, 0x37
        /*0002*/ 	.short	(.L_11 - .L_10)
.L_10:
        /*0004*/ 	.word	0x00000082


	//----- nvinfo : EIATTR_KPARAM_INFO
	.align		4
.L_11:
        /*0008*/ 	.byte	0x04, 0x17
        /*000a*/ 	.short	(.L_13 - .L_12)
.L_12:
        /*000c*/ 	.word	0x00000000
        /*0010*/ 	.short	0x0006
        /*0012*/ 	.short	0x002c
        /*0014*/ 	.byte	0x00, 0xf0, 0x11, 0x00


	//----- nvinfo : EIATTR_KPARAM_INFO
	.align		4
.L_13:
        /*0018*/ 	.byte	0x04, 0x17
        /*001a*/ 	.short	(.L_15 - .L_14)
.L_14:
        /*001c*/ 	.word	0x00000000
        /*0020*/ 	.short	0x0005
        /*0022*/ 	.short	0x0028
        /*0024*/ 	.byte	0x00, 0xf0, 0x11, 0x00


	//----- nvinfo : EIATTR_KPARAM_INFO
	.align		4
.L_15:
        /*0028*/ 	.byte	0x04, 0x17
        /*002a*/ 	.short	(.L_17 - .L_16)
.L_16:
        /*002c*/ 	.word	0x00000000
        /*0030*/ 	.short	0x0004
        /*0032*/ 	.short	0x0020
        /*0034*/ 	.byte	0x00, 0xf5, 0x21, 0x00


	//----- nvinfo : EIATTR_KPARAM_INFO
	.align		4
.L_17:
        /*0038*/ 	.byte	0x04, 0x17
        /*003a*/ 	.short	(.L_19 - .L_18)
.L_18:
        /*003c*/ 	.word	0x00000000
        /*0040*/ 	.short	0x0003
        /*0042*/ 	.short	0x0018
        /*0044*/ 	.byte	0x00, 0xf5, 0x21, 0x00


	//----- nvinfo : EIATTR_KPARAM_INFO
	.align		4
.L_19:
        /*0048*/ 	.byte	0x04, 0x17
        /*004a*/ 	.short	(.L_21 - .L_20)
.L_20:
        /*004c*/ 	.word	0x00000000
        /*0050*/ 	.short	0x0002
        /*0052*/ 	.short	0x0010
        /*0054*/ 	.byte	0x00, 0xf5, 0x21, 0x00


	//----- nvinfo : EIATTR_KPARAM_INFO
	.align		4
.L_21:
        /*0058*/ 	.byte	0x04, 0x17
        /*005a*/ 	.short	(.L_23 - .L_22)
.L_22:
        /*005c*/ 	.word	0x00000000
        /*0060*/ 	.short	0x0001
        /*0062*/ 	.short	0x0008
        /*0064*/ 	.byte	0x00, 0xf5, 0x21, 0x00


	//----- nvinfo : EIATTR_KPARAM_INFO
	.align		4
.L_23:
        /*0068*/ 	.byte	0x04, 0x17
        /*006a*/ 	.short	(.L_25 - .L_24)
.L_24:
        /*006c*/ 	.word	0x00000000
        /*0070*/ 	.short	0x0000
        /*0072*/ 	.short	0x0000
        /*0074*/ 	.byte	0x00, 0xf5, 0x21, 0x00


	//----- nvinfo : EIATTR_SPARSE_MMA_MASK
	.align		4
.L_25:
        /*0078*/ 	.byte	0x03, 0x50
        /*007a*/ 	.short	0x0000


	//----- nvinfo : EIATTR_MAXREG_COUNT
	.align		4
        /*007c*/ 	.byte	0x03, 0x1b
        /*007e*/ 	.short	0x00ff


	//----- nvinfo : EIATTR_MERCURY_ISA_VERSION
	.align		4
        /*0080*/ 	.byte	0x03, 0x5f
        /*0082*/ 	.short	0x0101


	//----- nvinfo : EIATTR_VRC_CTA_INIT_COUNT
	.align		4
        /*0084*/ 	.byte	0x02, 0x4a
	.zero		1
	.zero		1


	//----- nvinfo : EIATTR_EXIT_INSTR_OFFSETS
	.align		4
        /*0088*/ 	.byte	0x04, 0x1c
        /*008a*/ 	.short	(.L_27 - .L_26)


	//   ....[0]....
.L_26:
        /*008c*/ 	.word	0x00000080


	//   ....[1]....
        /*0090*/ 	.word	0x000009b0


	//----- nvinfo : EIATTR_CRS_STACK_SIZE
	.align		4
.L_27:
        /*0094*/ 	.byte	0x04, 0x1e
        /*0096*/ 	.short	(.L_29 - .L_28)
.L_28:
        /*0098*/ 	.word	0x00000000


	//----- nvinfo : EIATTR_CBANK_PARAM_SIZE
	.align		4
.L_29:
        /*009c*/ 	.byte	0x03, 0x19
        /*009e*/ 	.short	0x0030


	//----- nvinfo : EIATTR_PARAM_CBANK
	.align		4
        /*00a0*/ 	.byte	0x04, 0x0a
        /*00a2*/ 	.short	(.L_31 - .L_30)
	.align		4
.L_30:
        /*00a4*/ 	.word	index@(.nv.constant0._Z15cuda_NDFT_gpu_2PKdS0_S0_PdS1_ii)
        /*00a8*/ 	.short	0x0380
        /*00aa*/ 	.short	0x0030


	//----- nvinfo : EIATTR_SW_WAR
	.align		4
.L_31:
        /*00ac*/ 	.byte	0x04, 0x36
        /*00ae*/ 	.short	(.L_33 - .L_32)
.L_32:
        /*00b0*/ 	.word	0x00000008
.L_33:


//--------------------- .nv.callgraph             --------------------------
	.section	.nv.callgraph,"",@"SHT_CUDA_CALLGRAPH"
	.align	4
	.sectionentsize	8
	.align		4
        /*0000*/ 	.word	0x00000000
	.align		4
        /*0004*/ 	.word	0xffffffff
	.align		4
        /*0008*/ 	.word	0x00000000
	.align		4
        /*000c*/ 	.word	0xfffffffe
	.align		4
        /*0010*/ 	.word	0x00000000
	.align		4
        /*0014*/ 	.word	0xfffffffd
	.align		4
        /*0018*/ 	.word	0x00000000
	.align		4
        /*001c*/ 	.word	0xfffffffc


//--------------------- .nv.constant4             --------------------------
	.section	.nv.constant4,"a",@progbits
	.align	8
	.align		8
.nv.constant4:
        /*0000*/ 	.dword	__cudart_i2opi_d
	.align		8
        /*0008*/ 	.dword	__cudart_sin_cos_coeffs


//--------------------- .text._Z15cuda_NDFT_gpu_2PKdS0_S0_PdS1_ii --------------------------
	.section	.text._Z15cuda_NDFT_gpu_2PKdS0_S0_PdS1_ii,"ax",@progbits
	.align	128
        .global         _Z15cuda_NDFT_gpu_2PKdS0_S0_PdS1_ii
        .type           _Z15cuda_NDFT_gpu_2PKdS0_S0_PdS1_ii,@function
        .size           _Z15cuda_NDFT_gpu_2PKdS0_S0_PdS1_ii,(.L_x_14 - _Z15cuda_NDFT_gpu_2PKdS0_S0_PdS1_ii)
        .other          _Z15cuda_NDFT_gpu_2PKdS0_S0_PdS1_ii,@"STO_CUDA_ENTRY STV_DEFAULT"
_Z15cuda_NDFT_gpu_2PKdS0_S0_PdS1_ii:
.text._Z15cuda_NDFT_gpu_2PKdS0_S0_PdS1_ii:
[----:B------:R-:W0:Y:S01]  /*0000*/  LDC R1, c[0x0][0x37c] ;  /* 0x0000df00ff017b82 */ /* 0x000e220000000800 */
[----:B------:R-:W1:Y:S07]  /*0010*/  S2R R3, SR_TID.X ;  /* 0x0000000000037919 */ /* 0x000e6e0000002100 */
[----:B------:R-:W1:Y:S01]  /*0020*/  S2UR UR4, SR_CTAID.X ;  /* 0x00000000000479c3 */ /* 0x000e620000002500 */
[----:B------:R-:W2:Y:S01]  /*0030*/  LDCU UR5, c[0x0][0x3ac] ;  /* 0x00007580ff0577ac */ /* 0x000ea20008000800 */
[----:B0-----:R-:W-:-:S06]  /*0040*/  VIADD R1, R1, 0xffffffd8 ;  /* 0xffffffd801017836 */ /* 0x001fcc0000000000 */
[----:B------:R-:W1:Y:S02]  /*0050*/  LDC R0, c[0x0][0x360] ;  /* 0x0000d800ff007b82 */ /* 0x000e640000000800 */
[----:B-1----:R-:W-:-:S05]  /*0060*/  IMAD R0, R0, UR4, R3 ;  /* 0x0000000400007c24 */ /* 0x002fca000f8e0203 */
[----:B--2---:R-:W-:-:S13]  /*0070*/  ISETP.GE.AND P0, PT, R0, UR5, PT ;  /* 0x0000000500007c0c */ /* 0x004fda000bf06270 */
[----:B------:R-:W-:Y:S05]  /*0080*/  @P0 EXIT ;  /* 0x000000000000094d */ /* 0x000fea0003800000 */
[----:B------:R-:W0:Y:S01]  /*0090*/  LDC R5, c[0x0][0x3a8] ;  /* 0x0000ea00ff057b82 */ /* 0x000e220000000800 */
[----:B------:R-:W1:Y:S07]  /*00a0*/  LDCU.64 UR4, c[0x0][0x358] ;  /* 0x00006b00ff0477ac */ /* 0x000e6e0008000a00 */
[----:B------:R-:W0:Y:S08]  /*00b0*/  LDC.64 R2, c[0x0][0x390] ;  /* 0x0000e400ff027b82 */ /* 0x000e300000000a00 */
[----:B------:R-:W2:Y:S08]  /*00c0*/  LDC.64 R16, c[0x0][0x380] ;  /* 0x0000e000ff107b82 */ /* 0x000eb00000000a00 */
[----:B------:R-:W3:Y:S01]  /*00d0*/  LDC.64 R18, c[0x0][0x388] ;  /* 0x0000e200ff127b82 */ /* 0x000ee20000000a00 */
[----:B0-----:R-:W-:-:S05]  /*00e0*/  IMAD.WIDE R2, R5, 0x8, R2 ;  /* 0x0000000805027825 */ /* 0x001fca00078e0202 */
[----:B-1----:R-:W4:Y:S01]  /*00f0*/  LDG.E.64 R4, desc[UR4][R2.64] ;  /* 0x0000000402047981 */ /* 0x002f22000c1e1b00 */
[----:B--2---:R-:W-:-:S05]  /*0100*/  IMAD.WIDE R16, R0, 0x8, R16 ;  /* 0x0000000800107825 */ /* 0x004fca00078e0210 */
[----:B------:R-:W2:Y:S01]  /*0110*/  LDG.E.64 R6, desc[UR4][R16.64] ;  /* 0x0000000410067981 */ /* 0x000ea2000c1e1b00 */
[----:B---3--:R-:W-:-:S05]  /*0120*/  IMAD.WIDE R18, R0, 0x8, R18 ;  /* 0x0000000800127825 */ /* 0x008fca00078e0212 */
[----:B------:R0:W5:Y:S01]  /*0130*/  LDG.E.64 R20, desc[UR4][R18.64] ;  /* 0x0000000412147981 */ /* 0x000162000c1e1b00 */
[----:B------:R-:W-:Y:S01]  /*0140*/  UMOV UR6, 0x54442d18 ;  /* 0x54442d1800067882 */ /* 0x000fe20000000000 */
[----:B------:R-:W-:Y:S01]  /*0150*/  UMOV UR7, 0x401921fb ;  /* 0x401921fb00077882 */ /* 0x000fe20000000000 */
[----:B------:R-:W-:Y:S01]  /*0160*/  BSSY.RECONVERGENT B0, `(.L_x_0) ;  /* 0x000001f000007945 */ /* 0x000fe20003800200 */
[----:B----4-:R-:W-:-:S08]  /*0170*/  DMUL R4, R4, -UR6 ;  /* 0x8000000604047c28 */ /* 0x010fd00008000000 */
[----:B--2---:R-:W-:-:S08]  /*0180*/  DMUL R14, R4, R6 ;  /* 0x00000006040e7228 */ /* 0x004fd00000000000 */
[----:B------:R-:W-:-:S14]  /*0190*/  DSETP.NEU.AND P0, PT, |R14|, +INF , PT ;  /* 0x7ff000000e00742a */ /* 0x000fdc0003f0d200 */
[----:B------:R-:W-:Y:S01]  /*01a0*/  @!P0 DMUL R22, RZ, R14 ;  /* 0x0000000eff168228 */ /* 0x000fe20000000000 */
[----:B------:R-:W-:Y:S01]  /*01b0*/  @!P0 IMAD.MOV.U32 R28, RZ, RZ, 0x1 ;  /* 0x00000001ff1c8424 */ /* 0x000fe200078e00ff */
[----:B0-----:R-:W-:Y:S09]  /*01c0*/  @!P0 BRA `(.L_x_1) ;  /* 0x0000000000608947 */ /* 0x001ff20003800000 */
[----:B------:R-:W-:Y:S01]  /*01d0*/  UMOV UR6, 0x6dc9c883 ;  /* 0x6dc9c88300067882 */ /* 0x000fe20000000000 */
[----:B------:R-:W-:Y:S01]  /*01e0*/  UMOV UR7, 0x3fe45f30 ;  /* 0x3fe45f3000077882 */ /* 0x000fe20000000000 */
[C---:B------:R-:W-:Y:S01]  /*01f0*/  DSETP.GE.AND P0, PT, |R14|.reuse, 2.14748364800000000000e+09, PT ;  /* 0x41e000000e00742a */ /* 0x040fe20003f06200 */
[----:B------:R-:W-:Y:S01]  /*0200*/  BSSY.RECONVERGENT B1, `(.L_x_2) ;  /* 0x0000013000017945 */ /* 0x000fe20003800200 */
[----:B------:R-:W-:Y:S01]  /*0210*/  DMUL R4, R14, UR6 ;  /* 0x000000060e047c28 */ /* 0x000fe20008000000 */
[----:B------:R-:W-:Y:S01]  /*0220*/  UMOV UR6, 0x54442d18 ;  /* 0x54442d1800067882 */ /* 0x000fe20000000000 */
[----:B------:R-:W-:-:S08]  /*0230*/  UMOV UR7, 0x3ff921fb ;  /* 0x3ff921fb00077882 */ /* 0x000fd00000000000 */
[----:B------:R-:W0:Y:S08]  /*0240*/  F2I.F64 R4, R4 ;  /* 0x0000000400047311 */ /* 0x000e300000301100 */
[----:B0-----:R-:W0:Y:S02]  /*0250*/  I2F.F64 R22, R4 ;  /* 0x0000000400167312 */ /* 0x001e240000201c00 */
[----:B0-----:R-:W-:Y:S01]  /*0260*/  DFMA R6, R22, -UR6, R14 ;  /* 0x8000000616067c2b */ /* 0x001fe2000800000e */
[----:B------:R-:W-:Y:S01]  /*0270*/  UMOV UR6, 0x33145c00 ;  /* 0x33145c0000067882 */ /* 0x000fe20000000000 */
[----:B------:R-:W-:-:S06]  /*0280*/  UMOV UR7, 0x3c91a626 ;  /* 0x3c91a62600077882 */ /* 0x000fcc0000000000 */
[----:B------:R-:W-:Y:S01]  /*0290*/  DFMA R6, R22, -UR6, R6 ;  /* 0x8000000616067c2b */ /* 0x000fe20008000006 */
[----:B------:R-:W-:Y:S01]  /*02a0*/  UMOV UR6, 0x252049c0 ;  /* 0x252049c000067882 */ /* 0x000fe20000000000 */
[----:B------:R-:W-:-:S06]  /*02b0*/  UMOV UR7, 0x397b839a ;  /* 0x397b839a00077882 */ /* 0x000fcc0000000000 */
[----:B------:R-:W-:Y:S01]  /*02c0*/  DFMA R22, R22, -UR6, R6 ;  /* 0x8000000616167c2b */ /* 0x000fe20008000006 */
[----:B------:R-:W-:Y:S10]  /*02d0*/  @!P0 BRA `(.L_x_3) ;  /* 0x0000000000148947 */ /* 0x000ff40003800000 */
[----:B------:R-:W-:Y:S01]  /*02e0*/  IMAD.MOV.U32 R6, RZ, RZ, R14 ;  /* 0x000000ffff067224 */ /* 0x000fe200078e000e */
[----:B------:R-:W-:-:S07]  /*02f0*/  MOV R14, 0x310 ;  /* 0x00000310000e7802 */ /* 0x000fce0000000f00 */
[----:B-----5:R-:W-:Y:S05]  /*0300*/  CALL.REL.NOINC `($_Z15cuda_NDFT_gpu_2PKdS0_S0_PdS1_ii$__internal_trig_reduction_slowpathd) ;  /* 0x0000000400ac7944 */ /* 0x020fea0003c00000 */
[----:B------:R-:W-:Y:S02]  /*0310*/  IMAD.MOV.U32 R22, RZ, RZ, R6 ;  /* 0x000000ffff167224 */ /* 0x000fe400078e0006 */
[----:B------:R-:W-:-:S07]  /*0320*/  IMAD.MOV.U32 R23, RZ, RZ, R7 ;  /* 0x000000ffff177224 */ /* 0x000fce00078e0007 */
.L_x_3:
[----:B------:R-:W-:Y:S05]  /*0330*/  BSYNC.RECONVERGENT B1 ;  /* 0x0000000000017941 */ /* 0x000fea0003800200 */
.L_x_2:
[----:B------:R-:W-:-:S07]  /*0340*/  VIADD R28, R4, 0x1 ;  /* 0x00000001041c7836 */ /* 0x000fce0000000000 */
.L_x_1:
[----:B------:R-:W-:Y:S05]  /*0350*/  BSYNC.RECONVERGENT B0 ;  /* 0x0000000000007941 */ /* 0x000fea0003800200 */
.L_x_0:
[----:B------:R-:W0:Y:S01]  /*0360*/  LDCU.64 UR6, c[0x4][0x8] ;  /* 0x01000100ff0677ac */ /* 0x000e220008000a00 */
[----:B------:R-:W-:-:S05]  /*0370*/  IMAD.SHL.U32 R4, R28, 0x40, RZ ;  /* 0x000000401c047824 */ /* 0x000fca00078e00ff */
[----:B------:R-:W-:-:S04]  /*0380*/  LOP3.LUT R4, R4, 0x40, RZ, 0xc0, !PT ;  /* 0x0000004004047812 */ /* 0x000fc800078ec0ff */
[----:B0-----:R-:W-:-:S05]  /*0390*/  IADD3 R12, P0, PT, R4, UR6, RZ ;  /* 0x00000006040c7c10 */ /* 0x001fca000ff1e0ff */
[----:B------:R-:W-:-:S05]  /*03a0*/  IMAD.X R13, RZ, RZ, UR7, P0 ;  /* 0x00000007ff0d7e24 */ /* 0x000fca00080e06ff */
[----:B------:R-:W2:Y:S04]  /*03b0*/  LDG.E.128.CONSTANT R4, desc[UR4][R12.64] ;  /* 0x000000040c047981 */ /* 0x000ea8000c1e9d00 */
[----:B------:R-:W3:Y:S04]  /*03c0*/  LDG.E.128.CONSTANT R8, desc[UR4][R12.64+0x10] ;  /* 0x000010040c087981 */ /* 0x000ee8000c1e9d00 */
[----:B------:R-:W4:Y:S01]  /*03d0*/  LDG.E.128.CONSTANT R12, desc[UR4][R12.64+0x20] ;  /* 0x000020040c0c7981 */ /* 0x000f22000c1e9d00 */
[----:B------:R-:W-:Y:S01]  /*03e0*/  LOP3.LUT R24, R28, 0x1, RZ, 0xc0, !PT ;  /* 0x000000011c187812 */ /* 0x000fe200078ec0ff */
[----:B------:R-:W-:Y:S01]  /*03f0*/  IMAD.MOV.U32 R25, RZ, RZ, 0x3da8ff83 ;  /* 0x3da8ff83ff197424 */ /* 0x000fe200078e00ff */
[----:B------:R-:W-:-:S02]  /*0400*/  DMUL R26, R22, R22 ;  /* 0x00000016161a7228 */ /* 0x000fc40000000000 */
[----:B------:R-:W-:Y:S01]  /*0410*/  ISETP.NE.U32.AND P0, PT, R24, 0x1, PT ;  /* 0x000000011800780c */ /* 0x000fe20003f05070 */
[----:B------:R-:W-:-:S03]  /*0420*/  IMAD.MOV.U32 R24, RZ, RZ, 0x20fd8164 ;  /* 0x20fd8164ff187424 */ /* 0x000fc600078e00ff */
[----:B------:R-:W-:Y:S02]  /*0430*/  FSEL R25, -R25, 0.11223486810922622681, !P0 ;  /* 0x3de5db6519197808 */ /* 0x000fe40004000100 */
[----:B------:R-:W-:-:S06]  /*0440*/  FSEL R24, R24, -8.06006814911005101289e+34, !P0 ;  /* 0xf9785eba18187808 */ /* 0x000fcc0004000000 */
[----:B--2---:R-:W-:-:S08]  /*0450*/  DFMA R4, R26, R24, R4 ;  /* 0x000000181a04722b */ /* 0x004fd00000000004 */
[----:B------:R-:W-:-:S08]  /*0460*/  DFMA R4, R26, R4, R6 ;  /* 0x000000041a04722b */ /* 0x000fd00000000006 */
[C---:B---3--:R-:W-:Y:S01]  /*0470*/  DFMA R4, R26.reuse, R4, R8 ;  /* 0x000000041a04722b */ /* 0x048fe20000000008 */
[----:B------:R-:W0:Y:S07]  /*0480*/  LDC.64 R8, c[0x0][0x398] ;  /* 0x0000e600ff087b82 */ /* 0x000e2e0000000a00 */
[----:B------:R-:W-:-:S08]  /*0490*/  DFMA R4, R26, R4, R10 ;  /* 0x000000041a04722b */ /* 0x000fd0000000000a */
[----:B----4-:R-:W-:-:S08]  /*04a0*/  DFMA R4, R26, R4, R12 ;  /* 0x000000041a04722b */ /* 0x010fd0000000000c */
[----:B------:R-:W-:-:S08]  /*04b0*/  DFMA R4, R26, R4, R14 ;  /* 0x000000041a04722b */ /* 0x000fd0000000000e */
[----:B------:R-:W-:Y:S02]  /*04c0*/  DFMA R22, R4, R22, R22 ;  /* 0x000000160416722b */ /* 0x000fe40000000016 */
[----:B------:R-:W-:-:S10]  /*04d0*/  DFMA R4, R26, R4, 1 ;  /* 0x3ff000001a04742b */ /* 0x000fd40000000004 */
[----:B------:R-:W-:Y:S02]  /*04e0*/  FSEL R6, R4, R22, !P0 ;  /* 0x0000001604067208 */ /* 0x000fe40004000000 */
[----:B------:R-:W-:Y:S02]  /*04f0*/  FSEL R7, R5, R23, !P0 ;  /* 0x0000001705077208 */ /* 0x000fe40004000000 */
[----:B------:R-:W-:-:S04]  /*0500*/  LOP3.LUT P0, RZ, R28, 0x2, RZ, 0xc0, !PT ;  /* 0x000000021cff7812 */ /* 0x000fc8000780c0ff */
[----:B------:R-:W-:-:S10]  /*0510*/  DADD R4, RZ, -R6 ;  /* 0x00000000ff047229 */ /* 0x000fd40000000806 */
[----:B------:R-:W-:Y:S02]  /*0520*/  FSEL R4, R6, R4, !P0 ;  /* 0x0000000406047208 */ /* 0x000fe40004000000 */
[----:B------:R-:W-:Y:S01]  /*0530*/  FSEL R5, R7, R5, !P0 ;  /* 0x0000000507057208 */ /* 0x000fe20004000000 */
[----:B0-----:R-:W-:-:S05]  /*0540*/  IMAD.WIDE R6, R0, 0x8, R8 ;  /* 0x0000000800067825 */ /* 0x001fca00078e0208 */
[----:B-----5:R-:W-:-:S07]  /*0550*/  DMUL R4, R20, R4 ;  /* 0x0000000414047228 */ /* 0x020fce0000000000 */
[----:B------:R0:W-:Y:S04]  /*0560*/  STG.E.64 desc[UR4][R6.64], R4 ;  /* 0x0000000406007986 */ /* 0x0001e8000c101b04 */
[----:B------:R-:W2:Y:S04]  /*0570*/  LDG.E.64 R2, desc[UR4][R2.64] ;  /* 0x0000000402027981 */ /* 0x000ea8000c1e1b00 */
[----:B------:R-:W3:Y:S04]  /*0580*/  LDG.E.64 R16, desc[UR4][R16.64] ;  /* 0x0000000410107981 */ /* 0x000ee8000c1e1b00 */
[----:B------:R-:W5:Y:S01]  /*0590*/  LDG.E.64 R18, desc[UR4][R18.64] ;  /* 0x0000000412127981 */ /* 0x000f62000c1e1b00 */
[----:B------:R-:W-:Y:S01]  /*05a0*/  UMOV UR6, 0x54442d18 ;  /* 0x54442d1800067882 */ /* 0x000fe20000000000 */
[----:B------:R-:W-:Y:S01]  /*05b0*/  UMOV UR7, 0x401921fb ;  /* 0x401921fb00077882 */ /* 0x000fe20000000000 */
[----:B------:R-:W-:Y:S01]  /*05c0*/  BSSY.RECONVERGENT B0, `(.L_x_4) ;  /* 0x000001d000007945 */ /* 0x000fe20003800200 */
[----:B--2---:R-:W-:-:S08]  /*05d0*/  DMUL R8, R2, -UR6 ;  /* 0x8000000602087c28 */ /* 0x004fd00008000000 */
[----:B---3--:R-:W-:-:S08]  /*05e0*/  DMUL R14, R8, R16 ;  /* 0x00000010080e7228 */ /* 0x008fd00000000000 */
[----:B------:R-:W-:-:S14]  /*05f0*/  DSETP.NEU.AND P0, PT, |R14|, +INF , PT ;  /* 0x7ff000000e00742a */ /* 0x000fdc0003f0d200 */
[----:B------:R-:W-:Y:S01]  /*0600*/  @!P0 DMUL R22, RZ, R14 ;  /* 0x0000000eff168228 */ /* 0x000fe20000000000 */
[----:B------:R-:W-:Y:S01]  /*0610*/  @!P0 IMAD.MOV.U32 R20, RZ, RZ, RZ ;  /* 0x000000ffff148224 */ /* 0x000fe200078e00ff */
[----:B0-----:R-:W-:Y:S09]  /*0620*/  @!P0 BRA `(.L_x_5) ;  /* 0x0000000000588947 */ /* 0x001ff20003800000 */
[----:B------:R-:W-:Y:S01]  /*0630*/  UMOV UR6, 0x6dc9c883 ;  /* 0x6dc9c88300067882 */ /* 0x000fe20000000000 */
[----:B------:R-:W-:Y:S01]  /*0640*/  UMOV UR7, 0x3fe45f30 ;  /* 0x3fe45f3000077882 */ /* 0x000fe20000000000 */
[C---:B------:R-:W-:Y:S02]  /*0650*/  DSETP.GE.AND P0, PT, |R14|.reuse, 2.14748364800000000000e+09, PT ;  /* 0x41e000000e00742a */ /* 0x040fe40003f06200 */
        /* <DEDUP_REMOVED lines=17> */
[----:B------:R-:W-:Y:S02]  /*0770*/  IMAD.MOV.U32 R22, RZ, RZ, R6 ;  /* 0x000000ffff167224 */ /* 0x000fe400078e0006 */
[----:B------:R-:W-:-:S07]  /*0780*/  IMAD.MOV.U32 R23, RZ, RZ, R7 ;  /* 0x000000ffff177224 */ /* 0x000fce00078e0007 */
.L_x_5:
[----:B------:R-:W-:Y:S05]  /*0790*/  BSYNC.RECONVERGENT B0 ;  /* 0x0000000000007941 */ /* 0x000fea0003800200 */
.L_x_4:
        /* <DEDUP_REMOVED lines=9> */
[----:B------:R-:W-:-:S02]  /*0830*/  IMAD.MOV.U32 R24, RZ, RZ, 0x20fd8164 ;  /* 0x20fd8164ff187424 */ /* 0x000fc400078e00ff */
[----:B------:R-:W-:Y:S01]  /*0840*/  IMAD.MOV.U32 R21, RZ, RZ, 0x3da8ff83 ;  /* 0x3da8ff83ff157424 */ /* 0x000fe200078e00ff */
[----:B------:R-:W-:Y:S01]  /*0850*/  ISETP.NE.U32.AND P0, PT, R2, 0x1, PT ;  /* 0x000000010200780c */ /* 0x000fe20003f05070 */
[----:B------:R-:W-:-:S03]  /*0860*/  DMUL R2, R22, R22 ;  /* 0x0000001616027228 */ /* 0x000fc60000000000 */
[----:B------:R-:W-:Y:S02]  /*0870*/  FSEL R24, R24, -8.06006814911005101289e+34, !P0 ;  /* 0xf9785eba18187808 */ /* 0x000fe40004000000 */
[----:B------:R-:W-:-:S06]  /*0880*/  FSEL R25, -R21, 0.11223486810922622681, !P0 ;  /* 0x3de5db6515197808 */ /* 0x000fcc0004000100 */
[----:B--2---:R-:W-:-:S08]  /*0890*/  DFMA R4, R2, R24, R4 ;  /* 0x000000180204722b */ /* 0x004fd00000000004 */
[C---:B------:R-:W-:Y:S01]  /*08a0*/  DFMA R4, R2.reuse, R4, R6 ;  /* 0x000000040204722b */ /* 0x040fe20000000006 */
[----:B------:R-:W0:Y:S07]  /*08b0*/  LDC.64 R6, c[0x0][0x3a0] ;  /* 0x0000e800ff067b82 */ /* 0x000e2e0000000a00 */
[----:B---3--:R-:W-:-:S08]  /*08c0*/  DFMA R4, R2, R4, R8 ;  /* 0x000000040204722b */ /* 0x008fd00000000008 */
        /* <DEDUP_REMOVED lines=10> */
[----:B------:R-:W-:-:S06]  /*0970*/  FSEL R3, R5, R3, !P0 ;  /* 0x0000000305037208 */ /* 0x000fcc0004000000 */
[----:B-----5:R-:W-:Y:S01]  /*0980*/  DMUL R18, R18, R2 ;  /* 0x0000000212127228 */ /* 0x020fe20000000000 */
[----:B0-----:R-:W-:-:S06]  /*0990*/  IMAD.WIDE R2, R0, 0x8, R6 ;  /* 0x0000000800027825 */ /* 0x001fcc00078e0206 */
[----:B------:R-:W-:Y:S01]  /*09a0*/  STG.E.64 desc[UR4][R2.64], R18 ;  /* 0x0000001202007986 */ /* 0x000fe2000c101b04 */
[----:B------:R-:W-:Y:S05]  /*09b0*/  EXIT ;  /* 0x000000000000794d */ /* 0x000fea0003800000 */
        .type           $_Z15cuda_NDFT_gpu_2PKdS0_S0_PdS1_ii$__internal_trig_reduction_slowpathd,@function
        .size           $_Z15cuda_NDFT_gpu_2PKdS0_S0_PdS1_ii$__internal_trig_reduction_slowpathd,(.L_x_14 - $_Z15cuda_NDFT_gpu_2PKdS0_S0_PdS1_ii$__internal_trig_reduction_slowpathd)
$_Z15cuda_NDFT_gpu_2PKdS0_S0_PdS1_ii$__internal_trig_reduction_slowpathd:
[--C-:B------:R-:W-:Y:S01]  /*09c0*/  SHF.R.U32.HI R12, RZ, 0x14, R15.reuse ;  /* 0x00000014ff0c7819 */ /* 0x100fe2000001160f */
[----:B------:R-:W-:Y:S02]  /*09d0*/  IMAD.MOV.U32 R7, RZ, RZ, R15 ;  /* 0x000000ffff077224 */ /* 0x000fe400078e000f */
[----:B------:R-:W-:Y:S01]  /*09e0*/  IMAD.MOV.U32 R4, RZ, RZ, RZ ;  /* 0x000000ffff047224 */ /* 0x000fe200078e00ff */
[----:B------:R-:W-:-:S04]  /*09f0*/  LOP3.LUT R5, R12, 0x7ff, RZ, 0xc0, !PT ;  /* 0x000007ff0c057812 */ /* 0x000fc800078ec0ff */
[----:B------:R-:W-:-:S13]  /*0a00*/  ISETP.NE.AND P0, PT, R5, 0x7ff, PT ;  /* 0x000007ff0500780c */ /* 0x000fda0003f05270 */
[----:B------:R-:W-:Y:S05]  /*0a10*/  @!P0 BRA `(.L_x_6) ;  /* 0x0000000800688947 */ /* 0x000fea0003800000 */
[----:B------:R-:W-:Y:S01]  /*0a20*/  VIADD R4, R5, 0xfffffc00 ;  /* 0xfffffc0005047836 */ /* 0x000fe20000000000 */
[----:B------:R-:W-:Y:S01]  /*0a30*/  BSSY.RECONVERGENT B2, `(.L_x_7) ;  /* 0x0000034000027945 */ /* 0x000fe20003800200 */
[----:B------:R-:W-:-:S03]  /*0a40*/  CS2R R8, SRZ ;  /* 0x0000000000087805 */ /* 0x000fc6000001ff00 */
[----:B------:R-:W-:Y:S02]  /*0a50*/  SHF.R.U32.HI R10, RZ, 0x6, R4 ;  /* 0x00000006ff0a7819 */ /* 0x000fe40000011604 */
[----:B------:R-:W-:Y:S02]  /*0a60*/  ISETP.GE.U32.AND P0, PT, R4, 0x80, PT ;  /* 0x000000800400780c */ /* 0x000fe40003f06070 */
[C---:B------:R-:W-:Y:S02]  /*0a70*/  IADD3 R4, PT, PT, -R10.reuse, 0x13, RZ ;  /* 0x000000130a047810 */ /* 0x040fe40007ffe1ff */
[----:B------:R-:W-:Y:S02]  /*0a80*/  IADD3 R11, PT, PT, -R10, 0xf, RZ ;  /* 0x0000000f0a0b7810 */ /* 0x000fe40007ffe1ff */
[----:B------:R-:W-:-:S04]  /*0a90*/  SEL R13, R4, 0x12, P0 ;  /* 0x00000012040d7807 */ /* 0x000fc80000000000 */
[----:B------:R-:W-:-:S13]  /*0aa0*/  ISETP.GE.AND P0, PT, R11, R13, PT ;  /* 0x0000000d0b00720c */ /* 0x000fda0003f06270 */
[----:B------:R-:W-:Y:S05]  /*0ab0*/  @P0 BRA `(.L_x_8) ;  /* 0x0000000000ac0947 */ /* 0x000fea0003800000 */
[----:B------:R-:W0:Y:S01]  /*0ac0*/  LDC.64 R4, c[0x0][0x358] ;  /* 0x0000d600ff047b82 */ /* 0x000e220000000a00 */
[C---:B------:R-:W-:Y:S01]  /*0ad0*/  SHF.L.U64.HI R23, R6.reuse, 0xb, R7 ;  /* 0x0000000b06177819 */ /* 0x040fe20000010207 */
[----:B------:R-:W-:Y:S01]  /*0ae0*/  BSSY.RECONVERGENT B3, `(.L_x_9) ;  /* 0x0000022000037945 */ /* 0x000fe20003800200 */
[----:B------:R-:W-:Y:S01]  /*0af0*/  IADD3 R10, PT, PT, RZ, -R10, -R13 ;  /* 0x8000000aff0a7210 */ /* 0x000fe20007ffe80d */
[----:B------:R-:W-:Y:S01]  /*0b00*/  IMAD.SHL.U32 R13, R6, 0x800, RZ ;  /* 0x00000800060d7824 */ /* 0x000fe200078e00ff */
[----:B------:R-:W-:Y:S01]  /*0b10*/  CS2R R8, SRZ ;  /* 0x0000000000087805 */ /* 0x000fe2000001ff00 */
[----:B------:R-:W-:Y:S01]  /*0b20*/  IMAD.MOV.U32 R22, RZ, RZ, RZ ;  /* 0x000000ffff167224 */ /* 0x000fe200078e00ff */
[----:B------:R-:W-:-:S07]  /*0b30*/  LOP3.LUT R23, R23, 0x80000000, RZ, 0xfc, !PT ;  /* 0x8000000017177812 */ /* 0x000fce00078efcff */
.L_x_10:
[----:B------:R-:W1:Y:S01]  /*0b40*/  LDC.64 R6, c[0x4][RZ] ;  /* 0x01000000ff067b82 */ /* 0x000e620000000a00 */
[----:B0-----:R-:W-:Y:S02]  /*0b50*/  R2UR UR6, R4 ;  /* 0x00000000040672ca */ /* 0x001fe400000e0000 */
[----:B------:R-:W-:Y:S01]  /*0b60*/  R2UR UR7, R5 ;  /* 0x00000000050772ca */ /* 0x000fe200000e0000 */
[----:B-1----:R-:W-:-:S12]  /*0b70*/  IMAD.WIDE R6, R11, 0x8, R6 ;  /* 0x000000080b067825 */ /* 0x002fd800078e0206 */
[----:B------:R-:W2:Y:S01]  /*0b80*/  LDG.E.64.CONSTANT R6, desc[UR6][R6.64] ;  /* 0x0000000606067981 */ /* 0x000ea2000c1e9b00 */
[----:B------:R-:W-:Y:S02]  /*0b90*/  VIADD R10, R10, 0x1 ;  /* 0x000000010a0a7836 */ /* 0x000fe40000000000 */
[----:B------:R-:W-:Y:S02]  /*0ba0*/  VIADD R11, R11, 0x1 ;  /* 0x000000010b0b7836 */ /* 0x000fe40000000000 */
[----:B--2---:R-:W-:-:S04]  /*0bb0*/  IMAD.WIDE.U32 R8, P2, R6, R13, R8 ;  /* 0x0000000d06087225 */ /* 0x004fc80007840008 */
[----:B------:R-:W-:Y:S02]  /*0bc0*/  IMAD R25, R6, R23, RZ ;  /* 0x0000001706197224 */ /* 0x000fe400078e02ff */
[CC--:B------:R-:W-:Y:S02]  /*0bd0*/  IMAD R24, R7.reuse, R13.reuse, RZ ;  /* 0x0000000d07187224 */ /* 0x0c0fe400078e02ff */
[----:B------:R-:W-:Y:S01]  /*0be0*/  IMAD.HI.U32 R27, R7, R13, RZ ;  /* 0x0000000d071b7227 */ /* 0x000fe200078e00ff */
[----:B------:R-:W-:-:S03]  /*0bf0*/  IADD3 R9, P0, PT, R25, R9, RZ ;  /* 0x0000000919097210 */ /* 0x000fc60007f1e0ff */
[----:B------:R-:W-:Y:S01]  /*0c00*/  IMAD R25, R22, 0x8, R1 ;  /* 0x0000000816197824 */ /* 0x000fe200078e0201 */
[----:B------:R-:W-:Y:S01]  /*0c10*/  IADD3 R9, P1, PT, R24, R9, RZ ;  /* 0x0000000918097210 */ /* 0x000fe20007f3e0ff */
[----:B------:R-:W-:-:S04]  /*0c20*/  IMAD.HI.U32 R24, R6, R23, RZ ;  /* 0x0000001706187227 */ /* 0x000fc800078e00ff */
[----:B------:R-:W-:Y:S01]  /*0c30*/  IMAD.X R24, RZ, RZ, R24, P2 ;  /* 0x000000ffff187224 */ /* 0x000fe200010e0618 */
[----:B------:R0:W-:Y:S01]  /*0c40*/  STL.64 [R25], R8 ;  /* 0x0000000819007387 */ /* 0x0001e20000100a00 */
[----:B------:R-:W-:-:S03]  /*0c50*/  IMAD.HI.U32 R6, R7, R23, RZ ;  /* 0x0000001707067227 */ /* 0x000fc600078e00ff */
[----:B------:R-:W-:Y:S01]  /*0c60*/  IADD3.X R24, P0, PT, R27, R24, RZ, P0, !PT ;  /* 0x000000181b187210 */ /* 0x000fe2000071e4ff */
[----:B------:R-:W-:Y:S02]  /*0c70*/  IMAD R7, R7, R23, RZ ;  /* 0x0000001707077224 */ /* 0x000fe400078e02ff */
[----:B------:R-:W-:Y:S02]  /*0c80*/  VIADD R22, R22, 0x1 ;  /* 0x0000000116167836 */ /* 0x000fe40000000000 */
[----:B------:R-:W-:Y:S01]  /*0c90*/  IMAD.X R6, RZ, RZ, R6, P0 ;  /* 0x000000ffff067224 */ /* 0x000fe200000e0606 */
[----:B------:R-:W-:Y:S02]  /*0ca0*/  ISETP.NE.AND P0, PT, R10, -0xf, PT ;  /* 0xfffffff10a00780c */ /* 0x000fe40003f05270 */
[----:B------:R-:W-:-:S05]  /*0cb0*/  IADD3.X R24, P1, PT, R7, R24, RZ, P1, !PT ;  /* 0x0000001807187210 */ /* 0x000fca0000f3e4ff */
[----:B------:R-:W-:Y:S02]  /*0cc0*/  IMAD.X R7, RZ, RZ, R6, P1 ;  /* 0x000000ffff077224 */ /* 0x000fe400008e0606 */
[----:B0-----:R-:W-:Y:S02]  /*0cd0*/  IMAD.MOV.U32 R8, RZ, RZ, R24 ;  /* 0x000000ffff087224 */ /* 0x001fe400078e0018 */
[----:B------:R-:W-:Y:S02]  /*0ce0*/  IMAD.MOV.U32 R9, RZ, RZ, R7 ;  /* 0x000000ffff097224 */ /* 0x000fe400078e0007 */
[----:B------:R-:W-:Y:S05]  /*0cf0*/  @P0 BRA `(.L_x_10) ;  /* 0xfffffffc00900947 */ /* 0x000fea000383ffff */
[----:B------:R-:W-:Y:S05]  /*0d00*/  BSYNC.RECONVERGENT B3 ;  /* 0x0000000000037941 */ /* 0x000fea0003800200 */
.L_x_9:
[----:B------:R-:W-:-:S05]  /*0d10*/  LOP3.LUT R4, R12, 0x7ff, RZ, 0xc0, !PT ;  /* 0x000007ff0c047812 */ /* 0x000fca00078ec0ff */
[----:B------:R-:W-:-:S05]  /*0d20*/  VIADD R4, R4, 0xfffffc00 ;  /* 0xfffffc0004047836 */ /* 0x000fca0000000000 */
[----:B------:R-:W-:Y:S02]  /*0d30*/  SHF.R.U32.HI R5, RZ, 0x6, R4 ;  /* 0x00000006ff057819 */ /* 0x000fe40000011604 */
[----:B------:R-:W-:Y:S02]  /*0d40*/  ISETP.GE.U32.AND P0, PT, R4, 0x80, PT ;  /* 0x000000800400780c */ /* 0x000fe40003f06070 */
[----:B------:R-:W-:-:S04]  /*0d50*/  IADD3 R5, PT, PT, -R5, 0x13, RZ ;  /* 0x0000001305057810 */ /* 0x000fc80007ffe1ff */
[----:B------:R-:W-:-:S07]  /*0d60*/  SEL R11, R5, 0x12, P0 ;  /* 0x00000012050b7807 */ /* 0x000fce0000000000 */
.L_x_8:
[----:B------:R-:W-:Y:S05]  /*0d70*/  BSYNC.RECONVERGENT B2 ;  /* 0x0000000000027941 */ /* 0x000fea0003800200 */
.L_x_7:
[C---:B------:R-:W-:Y:S02]  /*0d80*/  LOP3.LUT R4, R12.reuse, 0x7ff, RZ, 0xc0, !PT ;  /* 0x000007ff0c047812 */ /* 0x040fe400078ec0ff */
[----:B------:R-:W-:-:S03]  /*0d90*/  LOP3.LUT P0, R25, R12, 0x3f, RZ, 0xc0, !PT ;  /* 0x0000003f0c197812 */ /* 0x000fc6000780c0ff */
[----:B------:R-:W-:-:S05]  /*0da0*/  VIADD R4, R4, 0xfffffc00 ;  /* 0xfffffc0004047836 */ /* 0x000fca0000000000 */
[----:B------:R-:W-:-:S05]  /*0db0*/  SHF.R.U32.HI R4, RZ, 0x6, R4 ;  /* 0x00000006ff047819 */ /* 0x000fca0000011604 */
[----:B------:R-:W-:-:S04]  /*0dc0*/  IMAD.IADD R4, R4, 0x1, R11 ;  /* 0x0000000104047824 */ /* 0x000fc800078e020b */
[----:B------:R-:W-:-:S05]  /*0dd0*/  IMAD.U32 R27, R4, 0x8, R1 ;  /* 0x00000008041b7824 */ /* 0x000fca00078e0001 */
[----:B------:R0:W-:Y:S04]  /*0de0*/  STL.64 [R27+-0x78], R8 ;  /* 0xffff88081b007387 */ /* 0x0001e80000100a00 */
[----:B------:R-:W2:Y:S04]  /*0df0*/  @P0 LDL.64 R22, [R1+0x8] ;  /* 0x0000080001160983 */ /* 0x000ea80000100a00 */
[----:B------:R-:W3:Y:S04]  /*0e00*/  LDL.64 R6, [R1+0x10] ;  /* 0x0000100001067983 */ /* 0x000ee80000100a00 */
[----:B------:R-:W4:Y:S01]  /*0e10*/  LDL.64 R4, [R1+0x18] ;  /* 0x0000180001047983 */ /* 0x000f220000100a00 */
[----:B------:R-:W-:Y:S01]  /*0e20*/  @P0 LOP3.LUT R11, R25, 0x3f, RZ, 0x3c, !PT ;  /* 0x0000003f190b0812 */ /* 0x000fe200078e3cff */
[----:B------:R-:W-:Y:S01]  /*0e30*/  BSSY.RECONVERGENT B2, `(.L_x_11) ;  /* 0x0000034000027945 */ /* 0x000fe20003800200 */
[----:B--2---:R-:W-:-:S02]  /*0e40*/  @P0 SHF.R.U64 R12, R22, 0x1, R23 ;  /* 0x00000001160c0819 */ /* 0x004fc40000001217 */
[----:B------:R-:W-:Y:S02]  /*0e50*/  @P0 SHF.R.U32.HI R22, RZ, 0x1, R23 ;  /* 0x00000001ff160819 */ /* 0x000fe40000011617 */
[----:B---3--:R-:W-:Y:S02]  /*0e60*/  @P0 SHF.L.U32 R13, R6, R25, RZ ;  /* 0x00000019060d0219 */ /* 0x008fe400000006ff */
[----:B0-----:R-:W-:Y:S02]  /*0e70*/  @P0 SHF.R.U64 R8, R12, R11, R22 ;  /* 0x0000000b0c080219 */ /* 0x001fe40000001216 */
[--C-:B------:R-:W-:Y:S02]  /*0e80*/  @P0 SHF.R.U32.HI R10, RZ, 0x1, R7.reuse ;  /* 0x00000001ff0a0819 */ /* 0x100fe40000011607 */
[C-C-:B------:R-:W-:Y:S02]  /*0e90*/  @P0 SHF.R.U64 R23, R6.reuse, 0x1, R7.reuse ;  /* 0x0000000106170819 */ /* 0x140fe40000001207 */
[----:B------:R-:W-:-:S02]  /*0ea0*/  @P0 SHF.L.U64.HI R24, R6, R25, R7 ;  /* 0x0000001906180219 */ /* 0x000fc40000010207 */
[----:B------:R-:W-:Y:S02]  /*0eb0*/  @P0 SHF.R.U32.HI R9, RZ, R11, R22 ;  /* 0x0000000bff090219 */ /* 0x000fe40000011616 */
[----:B------:R-:W-:Y:S02]  /*0ec0*/  @P0 LOP3.LUT R6, R13, R8, RZ, 0xfc, !PT ;  /* 0x000000080d060212 */ /* 0x000fe400078efcff */
[----:B----4-:R-:W-:Y:S02]  /*0ed0*/  @P0 SHF.L.U32 R12, R4, R25, RZ ;  /* 0x00000019040c0219 */ /* 0x010fe400000006ff */
[--C-:B------:R-:W-:Y:S02]  /*0ee0*/  @P0 SHF.R.U64 R23, R23, R11, R10.reuse ;  /* 0x0000000b17170219 */ /* 0x100fe4000000120a */
[----:B------:R-:W-:Y:S02]  /*0ef0*/  @P0 LOP3.LUT R7, R24, R9, RZ, 0xfc, !PT ;  /* 0x0000000918070212 */ /* 0x000fe400078efcff */
[----:B------:R-:W-:Y:S01]  /*0f00*/  @P0 SHF.R.U32.HI R11, RZ, R11, R10 ;  /* 0x0000000bff0b0219 */ /* 0x000fe2000001160a */
[----:B------:R-:W-:Y:S01]  /*0f10*/  IMAD.SHL.U32 R10, R6, 0x4, RZ ;  /* 0x00000004060a7824 */ /* 0x000fe200078e00ff */
[----:B------:R-:W-:-:S02]  /*0f20*/  @P0 SHF.L.U64.HI R8, R4, R25, R5 ;  /* 0x0000001904080219 */ /* 0x000fc40000010205 */
[----:B------:R-:W-:Y:S02]  /*0f30*/  @P0 LOP3.LUT R4, R12, R23, RZ, 0xfc, !PT ;  /* 0x000000170c040212 */ /* 0x000fe400078efcff */
[----:B------:R-:W-:Y:S02]  /*0f40*/  SHF.L.U64.HI R6, R6, 0x2, R7 ;  /* 0x0000000206067819 */ /* 0x000fe40000010207 */
[----:B------:R-:W-:Y:S02]  /*0f50*/  @P0 LOP3.LUT R5, R8, R11, RZ, 0xfc, !PT ;  /* 0x0000000b08050212 */ /* 0x000fe400078efcff */
[----:B------:R-:W-:Y:S02]  /*0f60*/  SHF.L.W.U32.HI R7, R7, 0x2, R4 ;  /* 0x0000000207077819 */ /* 0x000fe40000010e04 */
[----:B------:R-:W-:Y:S02]  /*0f70*/  IADD3 RZ, P0, PT, RZ, -R10, RZ ;  /* 0x8000000affff7210 */ /* 0x000fe40007f1e0ff */
[----:B------:R-:W-:-:S02]  /*0f80*/  LOP3.LUT R8, RZ, R6, RZ, 0x33, !PT ;  /* 0x00000006ff087212 */ /* 0x000fc400078e33ff */
[----:B------:R-:W-:Y:S02]  /*0f90*/  SHF.L.W.U32.HI R4, R4, 0x2, R5 ;  /* 0x0000000204047819 */ /* 0x000fe40000010e05 */
[----:B------:R-:W-:Y:S02]  /*0fa0*/  LOP3.LUT R9, RZ, R7, RZ, 0x33, !PT ;  /* 0x00000007ff097212 */ /* 0x000fe400078e33ff */
[----:B------:R-:W-:Y:S02]  /*0fb0*/  IADD3.X R11, P0, PT, RZ, R8, RZ, P0, !PT ;  /* 0x00000008ff0b7210 */ /* 0x000fe4000071e4ff */
[----:B------:R-:W-:Y:S02]  /*0fc0*/  LOP3.LUT R8, RZ, R4, RZ, 0x33, !PT ;  /* 0x00000004ff087212 */ /* 0x000fe400078e33ff */
[----:B------:R-:W-:Y:S02]  /*0fd0*/  IADD3.X R12, P1, PT, RZ, R9, RZ, P0, !PT ;  /* 0x00000009ff0c7210 */ /* 0x000fe4000073e4ff */
[----:B------:R-:W-:-:S03]  /*0fe0*/  ISETP.GT.U32.AND P2, PT, R7, -0x1, PT ;  /* 0xffffffff0700780c */ /* 0x000fc60003f44070 */
[----:B------:R-:W-:Y:S01]  /*0ff0*/  IMAD.X R9, RZ, RZ, R8, P1 ;  /* 0x000000ffff097224 */ /* 0x000fe200008e0608 */
[----:B------:R-:W-:-:S04]  /*1000*/  ISETP.GT.AND.EX P0, PT, R4, -0x1, PT, P2 ;  /* 0xffffffff0400780c */ /* 0x000fc80003f04320 */
[----:B------:R-:W-:Y:S02]  /*1010*/  SEL R9, R4, R9, P0 ;  /* 0x0000000904097207 */ /* 0x000fe40000000000 */
[----:B------:R-:W-:Y:S02]  /*1020*/  SEL R12, R7, R12, P0 ;  /* 0x0000000c070c7207 */ /* 0x000fe40000000000 */
[----:B------:R-:W-:-:S04]  /*1030*/  ISETP.NE.U32.AND P1, PT, R9, RZ, PT ;  /* 0x000000ff0900720c */ /* 0x000fc80003f25070 */
[----:B------:R-:W-:Y:S01]  /*1040*/  SEL R7, R12, R9, !P1 ;  /* 0x000000090c077207 */ /* 0x000fe20004800000 */
[----:B------:R-:W-:-:S05]  /*1050*/  @!P0 IMAD.MOV R10, RZ, RZ, -R10 ;  /* 0x000000ffff0a8224 */ /* 0x000fca00078e0a0a */
[----:B------:R-:W0:Y:S02]  /*1060*/  FLO.U32 R7, R7 ;  /* 0x0000000700077300 */ /* 0x000e2400000e0000 */
[C---:B0-----:R-:W-:Y:S02]  /*1070*/  IADD3 R13, PT, PT, -R7.reuse, 0x1f, RZ ;  /* 0x0000001f070d7810 */ /* 0x041fe40007ffe1ff */
[----:B------:R-:W-:-:S03]  /*1080*/  IADD3 R8, PT, PT, -R7, 0x3f, RZ ;  /* 0x0000003f07087810 */ /* 0x000fc60007ffe1ff */
[----:B------:R-:W-:Y:S01]  /*1090*/  @P1 IMAD.MOV R8, RZ, RZ, R13 ;  /* 0x000000ffff081224 */ /* 0x000fe200078e020d */
[----:B------:R-:W-:-:S04]  /*10a0*/  SEL R13, R6, R11, P0 ;  /* 0x0000000b060d7207 */ /* 0x000fc80000000000 */
[----:B------:R-:W-:-:S13]  /*10b0*/  ISETP.NE.AND P1, PT, R8, RZ, PT ;  /* 0x000000ff0800720c */ /* 0x000fda0003f25270 */
[----:B------:R-:W-:Y:S05]  /*10c0*/  @!P1 BRA `(.L_x_12) ;  /* 0x0000000000289947 */ /* 0x000fea0003800000 */
[----:B------:R-:W-:Y:S02]  /*10d0*/  LOP3.LUT R7, R8, 0x3f, RZ, 0xc0, !PT ;  /* 0x0000003f08077812 */ /* 0x000fe400078ec0ff */
[--C-:B------:R-:W-:Y:S02]  /*10e0*/  SHF.R.U64 R11, R10, 0x1, R13.reuse ;  /* 0x000000010a0b7819 */ /* 0x100fe4000000120d */
[----:B------:R-:W-:Y:S02]  /*10f0*/  SHF.R.U32.HI R13, RZ, 0x1, R13 ;  /* 0x00000001ff0d7819 */ /* 0x000fe4000001160d */
[----:B------:R-:W-:Y:S02]  /*1100*/  LOP3.LUT R6, R8, 0x3f, RZ, 0xc, !PT ;  /* 0x0000003f08067812 */ /* 0x000fe400078e0cff */
[CC--:B------:R-:W-:Y:S02]  /*1110*/  SHF.L.U64.HI R9, R12.reuse, R7.reuse, R9 ;  /* 0x000000070c097219 */ /* 0x0c0fe40000010209 */
[----:B------:R-:W-:-:S02]  /*1120*/  SHF.L.U32 R7, R12, R7, RZ ;  /* 0x000000070c077219 */ /* 0x000fc400000006ff */
[-CC-:B------:R-:W-:Y:S02]  /*1130*/  SHF.R.U64 R12, R11, R6.reuse, R13.reuse ;  /* 0x000000060b0c7219 */ /* 0x180fe4000000120d */
[----:B------:R-:W-:Y:S02]  /*1140*/  SHF.R.U32.HI R6, RZ, R6, R13 ;  /* 0x00000006ff067219 */ /* 0x000fe4000001160d */
[----:B------:R-:W-:Y:S02]  /*1150*/  LOP3.LUT R12, R7, R12, RZ, 0xfc, !PT ;  /* 0x0000000c070c7212 */ /* 0x000fe400078efcff */
[----:B------:R-:W-:-:S07]  /*1160*/  LOP3.LUT R9, R9, R6, RZ, 0xfc, !PT ;  /* 0x0000000609097212 */ /* 0x000fce00078efcff */
.L_x_12:
[----:B------:R-:W-:Y:S05]  /*1170*/  BSYNC.RECONVERGENT B2 ;  /* 0x0000000000027941 */ /* 0x000fea0003800200 */
.L_x_11:
[----:B------:R-:W-:-:S04]  /*1180*/  IMAD.WIDE.U32 R10, R12, 0x2168c235, RZ ;  /* 0x2168c2350c0a7825 */ /* 0x000fc800078e00ff */
[----:B------:R-:W-:Y:S01]  /*1190*/  IMAD.MOV.U32 R6, RZ, RZ, R11 ;  /* 0x000000ffff067224 */ /* 0x000fe200078e000b */
[----:B------:R-:W-:Y:S01]  /*11a0*/  IADD3 RZ, P1, PT, R10, R10, RZ ;  /* 0x0000000a0aff7210 */ /* 0x000fe20007f3e0ff */
[----:B------:R-:W-:Y:S02]  /*11b0*/  IMAD.MOV.U32 R7, RZ, RZ, RZ ;  /* 0x000000ffff077224 */ /* 0x000fe400078e00ff */
[----:B------:R-:W-:-:S04]  /*11c0*/  IMAD.HI.U32 R11, R9, -0x36f0255e, RZ ;  /* 0xc90fdaa2090b7827 */ /* 0x000fc800078e00ff */
[----:B------:R-:W-:-:S04]  /*11d0*/  IMAD.WIDE.U32 R6, R12, -0x36f0255e, R6 ;  /* 0xc90fdaa20c067825 */ /* 0x000fc800078e0006 */
[C---:B------:R-:W-:Y:S02]  /*11e0*/  IMAD R13, R9.reuse, -0x36f0255e, RZ ;  /* 0xc90fdaa2090d7824 */ /* 0x040fe400078e02ff */
[----:B------:R-:W-:-:S04]  /*11f0*/  IMAD.WIDE.U32 R6, P2, R9, 0x2168c235, R6 ;  /* 0x2168c23509067825 */ /* 0x000fc80007840006 */
[----:B------:R-:W-:Y:S01]  /*1200*/  IMAD.X R9, RZ, RZ, R11, P2 ;  /* 0x000000ffff097224 */ /* 0x000fe200010e060b */
[----:B------:R-:W-:Y:S02]  /*1210*/  IADD3 R7, P2, PT, R13, R7, RZ ;  /* 0x000000070d077210 */ /* 0x000fe40007f5e0ff */
[----:B------:R-:W-:Y:S02]  /*1220*/  IADD3.X RZ, P1, PT, R6, R6, RZ, P1, !PT ;  /* 0x0000000606ff7210 */ /* 0x000fe40000f3e4ff */
[C---:B------:R-:W-:Y:S01]  /*1230*/  ISETP.GT.U32.AND P3, PT, R7.reuse, RZ, PT ;  /* 0x000000ff0700720c */ /* 0x040fe20003f64070 */
[----:B------:R-:W-:Y:S01]  /*1240*/  IMAD.X R9, RZ, RZ, R9, P2 ;  /* 0x000000ffff097224 */ /* 0x000fe200010e0609 */
[----:B------:R-:W-:-:S04]  /*1250*/  IADD3.X R6, P2, PT, R7, R7, RZ, P1, !PT ;  /* 0x0000000707067210 */ /* 0x000fc80000f5e4ff */
[C---:B------:R-:W-:Y:S01]  /*1260*/  ISETP.GT.AND.EX P1, PT, R9.reuse, RZ, PT, P3 ;  /* 0x000000ff0900720c */ /* 0x040fe20003f24330 */
[----:B------:R-:W-:-:S03]  /*1270*/  IMAD.X R10, R9, 0x1, R9, P2 ;  /* 0x00000001090a7824 */ /* 0x000fc600010e0609 */
[----:B------:R-:W-:Y:S02]  /*1280*/  SEL R6, R6, R7, P1 ;  /* 0x0000000706067207 */ /* 0x000fe40000800000 */
[----:B------:R-:W-:Y:S02]  /*1290*/  SEL R7, R10, R9, P1 ;  /* 0x000000090a077207 */ /* 0x000fe40000800000 */
[----:B------:R-:W-:Y:S02]  /*12a0*/  IADD3 R6, P2, PT, R6, 0x1, RZ ;  /* 0x0000000106067810 */ /* 0x000fe40007f5e0ff */
[----:B------:R-:W-:Y:S02]  /*12b0*/  SEL R9, RZ, 0xffffffff, !P1 ;  /* 0xffffffffff097807 */ /* 0x000fe40004800000 */
[----:B------:R-:W-:Y:S01]  /*12c0*/  LOP3.LUT P1, R15, R15, 0x80000000, RZ, 0xc0, !PT ;  /* 0x800000000f0f7812 */ /* 0x000fe2000782c0ff */
[----:B------:R-:W-:Y:S02]  /*12d0*/  IMAD.X R7, RZ, RZ, R7, P2 ;  /* 0x000000ffff077224 */ /* 0x000fe400010e0607 */
[----:B------:R-:W-:Y:S01]  /*12e0*/  IMAD.IADD R8, R9, 0x1, -R8 ;  /* 0x0000000109087824 */ /* 0x000fe200078e0a08 */
[----:B------:R-:W-:-:S02]  /*12f0*/  SHF.R.U32.HI R9, RZ, 0x1e, R5 ;  /* 0x0000001eff097819 */ /* 0x000fc40000011605 */
[----:B------:R-:W-:Y:S01]  /*1300*/  SHF.R.U64 R6, R6, 0xa, R7 ;  /* 0x0000000a06067819 */ /* 0x000fe20000001207 */
[----:B------:R-:W-:Y:S01]  /*1310*/  IMAD.SHL.U32 R8, R8, 0x100000, RZ ;  /* 0x0010000008087824 */ /* 0x000fe200078e00ff */
[----:B------:R-:W-:Y:S02]  /*1320*/  LEA.HI R4, R4, R9, RZ, 0x1 ;  /* 0x0000000904047211 */ /* 0x000fe400078f08ff */
[----:B------:R-:W-:Y:S02]  /*1330*/  IADD3 R6, P2, PT, R6, 0x1, RZ ;  /* 0x0000000106067810 */ /* 0x000fe40007f5e0ff */
[----:B------:R-:W-:Y:S01]  /*1340*/  @!P0 LOP3.LUT R15, R15, 0x80000000, RZ, 0x3c, !PT ;  /* 0x800000000f0f8812 */ /* 0x000fe200078e3cff */
[----:B------:R-:W-:Y:S01]  /*1350*/  @P1 IMAD.MOV R4, RZ, RZ, -R4 ;  /* 0x000000ffff041224 */ /* 0x000fe200078e0a04 */
[----:B------:R-:W-:-:S04]  /*1360*/  LEA.HI.X R7, R7, RZ, RZ, 0x16, P2 ;  /* 0x000000ff07077211 */ /* 0x000fc800010fb4ff */
[--C-:B------:R-:W-:Y:S02]  /*1370*/  SHF.R.U64 R6, R6, 0x1, R7.reuse ;  /* 0x0000000106067819 */ /* 0x100fe40000001207 */
[----:B------:R-:W-:Y:S02]  /*1380*/  SHF.R.U32.HI R5, RZ, 0x1, R7 ;  /* 0x00000001ff057819 */ /* 0x000fe40000011607 */
[----:B------:R-:W-:-:S04]  /*1390*/  IADD3 R6, P2, P3, RZ, RZ, R6 ;  /* 0x000000ffff067210 */ /* 0x000fc80007b5e006 */
[----:B------:R-:W-:-:S04]  /*13a0*/  IADD3.X R8, PT, PT, R8, 0x3fe00000, R5, P2, P3 ;  /* 0x3fe0000008087810 */ /* 0x000fc800017e6405 */
[----:B------:R-:W-:-:S07]  /*13b0*/  LOP3.LUT R7, R8, R15, RZ, 0xfc, !PT ;  /* 0x0000000f08077212 */ /* 0x000fce00078efcff */
.L_x_6:
[----:B------:R-:W-:-:S04]  /*13c0*/  IMAD.MOV.U32 R15, RZ, RZ, 0x0 ;  /* 0x00000000ff0f7424 */ /* 0x000fc800078e00ff */
[----:B------:R-:W-:Y:S05]  /*13d0*/  RET.REL.NODEC R14 `(_Z15cuda_NDFT_gpu_2PKdS0_S0_PdS1_ii) ;  /* 0xffffffec0e087950 */ /* 0x000fea0003c3ffff */
.L_x_13:
[----:B------:R-:W-:-:S00]  /*13e0*/  BRA `(.L_x_13) ;  /* 0xfffffffc00fc7947 */ /* 0x000fc0000383ffff */
[----:B------:R-:W-:-:S00]  /*13f0*/  NOP ;  /* 0x0000000000007918 */ /* 0x000fc00000000000 */
        /* <DEDUP_REMOVED lines=8> */
.L_x_14:


//--------------------- .nv.global.init           --------------------------
	.section	.nv.global.init,"aw",@progbits
	.align	16
.nv.global.init:
	.type		__cudart_sin_cos_coeffs,@object
	.size		__cudart_sin_cos_coeffs,(__cudart_i2opi_d - __cudart_sin_cos_coeffs)
__cudart_sin_cos_coeffs:
        /*0000*/ 	.byte	0x46, 0xd2, 0xb0, 0x2c, 0xf1, 0xe5, 0x5a, 0xbe, 0x92, 0xe3, 0xac, 0x69, 0xe3, 0x1d, 0xc7, 0x3e
        /*0010*/ 	.byte	0xa1, 0x62, 0xdb, 0x19, 0xa0, 0x01, 0x2a, 0xbf, 0x18, 0x08, 0x11, 0x11, 0x11, 0x11, 0x81, 0x3f
        /*0020*/ 	.byte	0x54, 0x55, 0x55, 0x55, 0x55, 0x55, 0xc5, 0xbf, 0x00, 0x00, 0x00, 0x00, 0x00, 0x00, 0x00, 0x00
        /*0030*/ 	.byte	0x00, 0x00, 0x00, 0x00, 0x00, 0x00, 0x00, 0x00, 0x64, 0x81, 0xfd, 0x20, 0x83, 0xff, 0xa8, 0xbd
        /*0040*/ 	.byte	0x28, 0x85, 0xef, 0xc1, 0xa7, 0xee, 0x21, 0x3e, 0xd9, 0xe6, 0x06, 0x8e, 0x4f, 0x7e, 0x92, 0xbe
        /*0050*/ 	.byte	0xe9, 0xbc, 0xdd, 0x19, 0xa0, 0x01, 0xfa, 0x3e, 0x47, 0x5d, 0xc1, 0x16, 0x6c, 0xc1, 0x56, 0xbf
        /*0060*/ 	.byte	0x51, 0x55, 0x55, 0x55, 0x55, 0x55, 0xa5, 0x3f, 0x00, 0x00, 0x00, 0x00, 0x00, 0x00, 0xe0, 0xbf
        /*0070*/ 	.byte	0x00, 0x00, 0x00, 0x00, 0x00, 0x00, 0xf0, 0x3f, 0x00, 0x00, 0x00, 0x00, 0x00, 0x00, 0x00, 0x00
	.type		__cudart_i2opi_d,@object
	.size		__cudart_i2opi_d,(.L_0 - __cudart_i2opi_d)
__cudart_i2opi_d:
        /* <DEDUP_REMOVED lines=9> */
.L_0:


//--------------------- .nv.shared.reserved.0     --------------------------
	.section	.nv.shared.reserved.0,"aw",@nobits
	.weak		__nv_reservedSMEM_offset_0_alias
	.size		__nv_reservedSMEM_offset_0_alias, 0, 64
	.other		__nv_reservedSMEM_offset_0_alias,@"STO_CUDA_RESERVED_SHARED STV_DEFAULT"
__nv_reservedSMEM_offset_0_alias:
	.zero		0
	.zero		64


//--------------------- .nv.constant0._Z15cuda_NDFT_gpu_2PKdS0_S0_PdS1_ii --------------------------
	.section	.nv.constant0._Z15cuda_NDFT_gpu_2PKdS0_S0_PdS1_ii,"a",@progbits
	.sectionflags	@""
	.align	4
.nv.constant0._Z15cuda_NDFT_gpu_2PKdS0_S0_PdS1_ii:
	.zero		944


//--------------------- SYMBOLS --------------------------

	.type		.nv.reservedSmem.offset0,@object
	.size		.nv.reservedSmem.offset0,0x4
